//
// Generated by NVIDIA NVVM Compiler
//
// Compiler Build ID: CL-36424714
// Cuda compilation tools, release 13.0, V13.0.88
// Based on NVVM 20.0.0
//

.version 9.0
.target sm_100
.address_size 64

	// .globl	_Z16batch_normalisedPKfPfiiii
.extern .shared .align 16 .b8 smem[];

.visible .entry _Z16batch_normalisedPKfPfiiii(
	.param .u64 .ptr .align 1 _Z16batch_normalisedPKfPfiiii_param_0,
	.param .u64 .ptr .align 1 _Z16batch_normalisedPKfPfiiii_param_1,
	.param .u32 _Z16batch_normalisedPKfPfiiii_param_2,
	.param .u32 _Z16batch_normalisedPKfPfiiii_param_3,
	.param .u32 _Z16batch_normalisedPKfPfiiii_param_4,
	.param .u32 _Z16batch_normalisedPKfPfiiii_param_5
)
{
	.reg .pred 	%p<13>;
	.reg .b32 	%r<44>;
	.reg .b32 	%f<41>;
	.reg .b64 	%rd<10>;
	.reg .b64 	%fd<3>;

	ld.param.u64 	%rd4, [_Z16batch_normalisedPKfPfiiii_param_0];
	ld.param.u64 	%rd3, [_Z16batch_normalisedPKfPfiiii_param_1];
	ld.param.u32 	%r21, [_Z16batch_normalisedPKfPfiiii_param_2];
	ld.param.u32 	%r22, [_Z16batch_normalisedPKfPfiiii_param_3];
	ld.param.u32 	%r23, [_Z16batch_normalisedPKfPfiiii_param_4];
	ld.param.u32 	%r24, [_Z16batch_normalisedPKfPfiiii_param_5];
	cvta.to.global.u64 	%rd1, %rd4;
	mov.u32 	%r1, %ctaid.x;
	mov.u32 	%r2, %tid.x;
	setp.ge.s32 	%p1, %r1, %r22;
	@%p1 bra 	$L__BB0_18;
	mov.u32 	%r3, %ntid.x;
	setp.lt.s32 	%p2, %r21, 1;
	mov.f32 	%f37, 0f00000000;
	mov.f32 	%f38, %f37;
	@%p2 bra 	$L__BB0_7;
	mul.lo.s32 	%r4, %r24, %r23;
	mov.f32 	%f38, 0f00000000;
	mov.b32 	%r39, 0;
	mov.f32 	%f37, %f38;
$L__BB0_3:
	setp.ge.s32 	%p3, %r2, %r4;
	@%p3 bra 	$L__BB0_6;
	mad.lo.s32 	%r26, %r39, %r22, %r1;
	mul.lo.s32 	%r6, %r4, %r26;
	mov.u32 	%r40, %r2;
$L__BB0_5:
	add.s32 	%r27, %r40, %r6;
	mul.wide.s32 	%rd5, %r27, 4;
	add.s64 	%rd6, %rd1, %rd5;
	ld.global.f32 	%f16, [%rd6];
	add.f32 	%f37, %f37, %f16;
	fma.rn.f32 	%f38, %f16, %f16, %f38;
	add.s32 	%r40, %r40, %r3;
	setp.lt.s32 	%p4, %r40, %r4;
	@%p4 bra 	$L__BB0_5;
$L__BB0_6:
	add.s32 	%r39, %r39, 1;
	setp.ne.s32 	%p5, %r39, %r21;
	@%p5 bra 	$L__BB0_3;
$L__BB0_7:
	shl.b32 	%r28, %r3, 2;
	mov.u32 	%r29, smem;
	add.s32 	%r10, %r29, %r28;
	shl.b32 	%r30, %r2, 2;
	add.s32 	%r11, %r29, %r30;
	st.shared.f32 	[%r11], %f37;
	add.s32 	%r12, %r10, %r30;
	st.shared.f32 	[%r12], %f38;
	bar.sync 	0;
	setp.lt.u32 	%p6, %r3, 2;
	@%p6 bra 	$L__BB0_12;
	mov.u32 	%r41, %r3;
$L__BB0_9:
	shr.u32 	%r14, %r41, 1;
	setp.ge.u32 	%p7, %r2, %r14;
	@%p7 bra 	$L__BB0_11;
	shl.b32 	%r31, %r14, 2;
	add.s32 	%r32, %r11, %r31;
	ld.shared.f32 	%f17, [%r32];
	ld.shared.f32 	%f18, [%r11];
	add.f32 	%f19, %f17, %f18;
	st.shared.f32 	[%r11], %f19;
	add.s32 	%r33, %r12, %r31;
	ld.shared.f32 	%f20, [%r33];
	ld.shared.f32 	%f21, [%r12];
	add.f32 	%f22, %f20, %f21;
	st.shared.f32 	[%r12], %f22;
$L__BB0_11:
	bar.sync 	0;
	setp.gt.u32 	%p8, %r41, 3;
	mov.u32 	%r41, %r14;
	@%p8 bra 	$L__BB0_9;
$L__BB0_12:
	setp.lt.s32 	%p9, %r21, 1;
	mul.lo.s32 	%r34, %r23, %r21;
	mul.lo.s32 	%r35, %r34, %r24;
	ld.shared.f32 	%f23, [smem];
	cvt.rn.f32.s32 	%f24, %r35;
	div.rn.f32 	%f11, %f23, %f24;
	ld.shared.f32 	%f25, [%r10];
	div.rn.f32 	%f26, %f25, %f24;
	mul.f32 	%f27, %f11, %f11;
	sub.f32 	%f28, %f26, %f27;
	cvt.f64.f32 	%fd1, %f28;
	add.f64 	%fd2, %fd1, 0d3EE4F8B588E368F1;
	cvt.rn.f32.f64 	%f29, %fd2;
	sqrt.rn.f32 	%f12, %f29;
	@%p9 bra 	$L__BB0_18;
	mul.lo.s32 	%r15, %r24, %r23;
	cvta.to.global.u64 	%rd2, %rd3;
	rcp.rn.f32 	%f13, %f12;
	mov.b32 	%r42, 0;
$L__BB0_14:
	setp.ge.s32 	%p10, %r2, %r15;
	@%p10 bra 	$L__BB0_17;
	mad.lo.s32 	%r37, %r42, %r22, %r1;
	mul.lo.s32 	%r17, %r15, %r37;
	mov.u32 	%r43, %r2;
$L__BB0_16:
	add.s32 	%r38, %r43, %r17;
	mul.wide.s32 	%rd7, %r38, 4;
	add.s64 	%rd8, %rd1, %rd7;
	ld.global.f32 	%f30, [%rd8];
	sub.f32 	%f31, %f30, %f11;
	mul.f32 	%f32, %f13, %f31;
	add.s64 	%rd9, %rd2, %rd7;
	st.global.f32 	[%rd9], %f32;
	add.s32 	%r43, %r43, %r3;
	setp.lt.s32 	%p11, %r43, %r15;
	@%p11 bra 	$L__BB0_16;
$L__BB0_17:
	add.s32 	%r42, %r42, 1;
	setp.ne.s32 	%p12, %r42, %r21;
	@%p12 bra 	$L__BB0_14;
$L__BB0_18:
	ret;

}


// ===== COMPILED SASS (sm_100) =====

	.target	sm_100

	.elftype	@"ET_EXEC"


//--------------------- .note.nv.tkinfo           --------------------------
	.section	.note.nv.tkinfo,"",@"SHT_NOTE"
	.sectionflags	@"SHF_NOTE_NV_TKINFO"
	.tkinfo
        /*0018*/ 	.word	0x00000002
        /*0030*/ 	.string	""
        /*0030*/ 	.string	"ptxas"
        /*0030*/ 	.string	"Cuda compilation tools, release 13.0, V13.0.88"
        /*0030*/ 	.string	"Build cuda_13.0.r13.0/compiler.36424714_0"
        /*0030*/ 	.string	"-arch sm_100 -m 64 "



//--------------------- .note.nv.cuinfo           --------------------------
	.section	.note.nv.cuinfo,"",@"SHT_NOTE"
	.sectionflags	@"SHF_NOTE_NV_CUINFO"
        /*0018*/ 	.short	0x0002
        /*001a*/ 	.short	0x0064
        /*001c*/ 	.short	0x0082
	.zero		2


//--------------------- .nv.info                  --------------------------
	.section	.nv.info,"",@"SHT_CUDA_INFO"
	.align	4


	//----- nvinfo : EIATTR_REGCOUNT
	.align		4
        /*0000*/ 	.byte	0x04, 0x2f
        /*0002*/ 	.short	(.L_1 - .L_0)
	.align		4
.L_0:
        /*0004*/ 	.word	index@(_Z16batch_normalisedPKfPfiiii)
        /*0008*/ 	.word	0x00000014


	//----- nvinfo : EIATTR_FRAME_SIZE
	.align		4
.L_1:
        /*000c*/ 	.byte	0x04, 0x11
        /*000e*/ 	.short	(.L_3 - .L_2)
	.align		4
.L_2:
        /*0010*/ 	.word	index@($__internal_2_$__cuda_sm3x_div_rn_noftz_f32_slowpath)
        /*0014*/ 	.word	0x00000000


	//----- nvinfo : EIATTR_FRAME_SIZE
	.align		4
.L_3:
        /*0018*/ 	.byte	0x04, 0x11
        /*001a*/ 	.short	(.L_5 - .L_4)
	.align		4
.L_4:
        /*001c*/ 	.word	index@($__internal_1_$__cuda_sm20_sqrt_rn_f32_slowpath)
        /*0020*/ 	.word	0x00000000


	//----- nvinfo : EIATTR_FRAME_SIZE
	.align		4
.L_5:
        /*0024*/ 	.byte	0x04, 0x11
        /*0026*/ 	.short	(.L_7 - .L_6)
	.align		4
.L_6:
        /*0028*/ 	.word	index@($__internal_0_$__cuda_sm20_rcp_rn_f32_slowpath)
        /*002c*/ 	.word	0x00000000


	//----- nvinfo : EIATTR_FRAME_SIZE
	.align		4
.L_7:
        /*0030*/ 	.byte	0x04, 0x11
        /*0032*/ 	.short	(.L_9 - .L_8)
	.align		4
.L_8:
        /*0034*/ 	.word	index@(_Z16batch_normalisedPKfPfiiii)
        /*0038*/ 	.word	0x00000000


	//----- nvinfo : EIATTR_MIN_STACK_SIZE
	.align		4
.L_9:
        /*003c*/ 	.byte	0x04, 0x12
        /*003e*/ 	.short	(.L_11 - .L_10)
	.align		4
.L_10:
        /*0040*/ 	.word	index@(_Z16batch_normalisedPKfPfiiii)
        /*0044*/ 	.word	0x00000000
.L_11:


//--------------------- .nv.compat                --------------------------
	.section	.nv.compat,"",@"SHT_CUDA_COMPAT_INFO"
	.align	4
        /*0000*/ 	.byte	0x02, 0x09, 0x00, 0x00, 0x02, 0x02, 0x01, 0x00, 0x02, 0x05, 0x05, 0x00, 0x03, 0x07, 0x01, 0x01
        /*0010*/ 	.byte	0x02, 0x03, 0x00, 0x00, 0x02, 0x06, 0x01, 0x00, 0x04, 0x0b, 0x08, 0x00, 0x01, 0x00, 0x00, 0x00
        /*0020*/ 	.byte	0x00, 0x00, 0x00, 0x00


//--------------------- .nv.info._Z16batch_normalisedPKfPfiiii --------------------------
	.section	.nv.info._Z16batch_normalisedPKfPfiiii,"",@"SHT_CUDA_INFO"
	.sectionflags	@""
	.align	4


	//----- nvinfo : EIATTR_CUDA_API_VERSION
	.align		4
        /*0000*/ 	.byte	0x04, 0x37
        /*0002*/ 	.short	(.L_13 - .L_12)
.L_12:
        /*0004*/ 	.word	0x00000082


	//----- nvinfo : EIATTR_KPARAM_INFO
	.align		4
.L_13:
        /*0008*/ 	.byte	0x04, 0x17
        /*000a*/ 	.short	(.L_15 - .L_14)
.L_14:
        /*000c*/ 	.word	0x00000000
        /*0010*/ 	.short	0x0005
        /*0012*/ 	.short	0x001c
        /*0014*/ 	.byte	0x00, 0xf0, 0x11, 0x00


	//----- nvinfo : EIATTR_KPARAM_INFO
	.align		4
.L_15:
        /*0018*/ 	.byte	0x04, 0x17
        /*001a*/ 	.short	(.L_17 - .L_16)
.L_16:
        /*001c*/ 	.word	0x00000000
        /*0020*/ 	.short	0x0004
        /*0022*/ 	.short	0x0018
        /*0024*/ 	.byte	0x00, 0xf0, 0x11, 0x00


	//----- nvinfo : EIATTR_KPARAM_INFO
	.align		4
.L_17:
        /*0028*/ 	.byte	0x04, 0x17
        /*002a*/ 	.short	(.L_19 - .L_18)
.L_18:
        /*002c*/ 	.word	0x00000000
        /*0030*/ 	.short	0x0003
        /*0032*/ 	.short	0x0014
        /*0034*/ 	.byte	0x00, 0xf0, 0x11, 0x00


	//----- nvinfo : EIATTR_KPARAM_INFO
	.align		4
.L_19:
        /*0038*/ 	.byte	0x04, 0x17
        /*003a*/ 	.short	(.L_21 - .L_20)
.L_20:
        /*003c*/ 	.word	0x00000000
        /*0040*/ 	.short	0x0002
        /*0042*/ 	.short	0x0010
        /*0044*/ 	.byte	0x00, 0xf0, 0x11, 0x00


	//----- nvinfo : EIATTR_KPARAM_INFO
	.align		4
.L_21:
        /*0048*/ 	.byte	0x04, 0x17
        /*004a*/ 	.short	(.L_23 - .L_22)
.L_22:
        /*004c*/ 	.word	0x00000000
        /*0050*/ 	.short	0x0001
        /*0052*/ 	.short	0x0008
        /*0054*/ 	.byte	0x00, 0xf5, 0x21, 0x00


	//----- nvinfo : EIATTR_KPARAM_INFO
	.align		4
.L_23:
        /*0058*/ 	.byte	0x04, 0x17
        /*005a*/ 	.short	(.L_25 - .L_24)
.L_24:
        /*005c*/ 	.word	0x00000000
        /*0060*/ 	.short	0x0000
        /*0062*/ 	.short	0x0000
        /*0064*/ 	.byte	0x00, 0xf5, 0x21, 0x00


	//----- nvinfo : EIATTR_SPARSE_MMA_MASK
	.align		4
.L_25:
        /*0068*/ 	.byte	0x03, 0x50
        /*006a*/ 	.short	0x0000


	//----- nvinfo : EIATTR_MAXREG_COUNT
	.align		4
        /*006c*/ 	.byte	0x03, 0x1b
        /*006e*/ 	.short	0x00ff


	//----- nvinfo : EIATTR_NUM_BARRIERS
	.align		4
        /*0070*/ 	.byte	0x02, 0x4c
        /*0072*/ 	.byte	0x01
	.zero		1


	//----- nvinfo : EIATTR_MERCURY_ISA_VERSION
	.align		4
        /*0074*/ 	.byte	0x03, 0x5f
        /*0076*/ 	.short	0x0101


	//----- nvinfo : EIATTR_VRC_CTA_INIT_COUNT
	.align		4
        /*0078*/ 	.byte	0x02, 0x4a
	.zero		1
	.zero		1


	//----- nvinfo : EIATTR_EXIT_INSTR_OFFSETS
	.align		4
        /*007c*/ 	.byte	0x04, 0x1c
        /*007e*/ 	.short	(.L_27 - .L_26)


	//   ....[0]....
.L_26:
        /*0080*/ 	.word	0x00000040


	//   ....[1]....
        /*0084*/ 	.word	0x000007a0


	//   ....[2]....
        /*0088*/ 	.word	0x00000a10


	//----- nvinfo : EIATTR_CRS_STACK_SIZE
	.align		4
.L_27:
        /*008c*/ 	.byte	0x04, 0x1e
        /*008e*/ 	.short	(.L_29 - .L_28)
.L_28:
        /*0090*/ 	.word	0x00000000


	//----- nvinfo : EIATTR_CBANK_PARAM_SIZE
	.align		4
.L_29:
        /*0094*/ 	.byte	0x03, 0x19
        /*0096*/ 	.short	0x0020


	//----- nvinfo : EIATTR_PARAM_CBANK
	.align		4
        /*0098*/ 	.byte	0x04, 0x0a
        /*009a*/ 	.short	(.L_31 - .L_30)
	.align		4
.L_30:
        /*009c*/ 	.word	index@(.nv.constant0._Z16batch_normalisedPKfPfiiii)
        /*00a0*/ 	.short	0x0380
        /*00a2*/ 	.short	0x0020


	//----- nvinfo : EIATTR_SW_WAR
	.align		4
.L_31:
        /*00a4*/ 	.byte	0x04, 0x36
        /*00a6*/ 	.short	(.L_33 - .L_32)
.L_32:
        /*00a8*/ 	.word	0x00000008
.L_33:


//--------------------- .nv.callgraph             --------------------------
	.section	.nv.callgraph,"",@"SHT_CUDA_CALLGRAPH"
	.align	4
	.sectionentsize	8
	.align		4
        /*0000*/ 	.word	0x00000000
	.align		4
        /*0004*/ 	.word	0xffffffff
	.align		4
        /*0008*/ 	.word	0x00000000
	.align		4
        /*000c*/ 	.word	0xfffffffe
	.align		4
        /*0010*/ 	.word	0x00000000
	.align		4
        /*0014*/ 	.word	0xfffffffd
	.align		4
        /*0018*/ 	.word	0x00000000
	.align		4
        /*001c*/ 	.word	0xfffffffc


//--------------------- .text._Z16batch_normalisedPKfPfiiii --------------------------
	.section	.text._Z16batch_normalisedPKfPfiiii,"ax",@progbits
	.align	128
        .global         _Z16batch_normalisedPKfPfiiii
        .type           _Z16batch_normalisedPKfPfiiii,@function
        .size           _Z16batch_normalisedPKfPfiiii,(.L_x_34 - _Z16batch_normalisedPKfPfiiii)
        .other          _Z16batch_normalisedPKfPfiiii,@"STO_CUDA_ENTRY STV_DEFAULT"
_Z16batch_normalisedPKfPfiiii:
.text._Z16batch_normalisedPKfPfiiii:
[----:B------:R-:W-:Y:S08]  /*0000*/  LDC R1, c[0x0][0x37c] ;  /* 0x0000df00ff017b82 */ /* 0x000ff00000000800 */
[----:B------:R-:W0:Y:S08]  /*0010*/  S2UR UR7, SR_CTAID.X ;  /* 0x00000000000779c3 */ /* 0x000e300000002500 */
[----:B------:R-:W0:Y:S02]  /*0020*/  LDC R0, c[0x0][0x394] ;  /* 0x0000e500ff007b82 */ /* 0x000e240000000800 */
[----:B0-----:R-:W-:-:S13]  /*0030*/  ISETP.LE.AND P0, PT, R0, UR7, PT ;  /* 0x0000000700007c0c */ /* 0x001fda000bf03270 */
[----:B------:R-:W-:Y:S05]  /*0040*/  @P0 EXIT ;  /* 0x000000000000094d */ /* 0x000fea0003800000 */
[----:B------:R-:W0:Y:S01]  /*0050*/  LDCU UR4, c[0x0][0x390] ;  /* 0x00007200ff0477ac */ /* 0x000e220008000800 */
[----:B------:R-:W1:Y:S01]  /*0060*/  S2R R2, SR_TID.X ;  /* 0x0000000000027919 */ /* 0x000e620000002100 */
[----:B------:R-:W-:Y:S02]  /*0070*/  IMAD.MOV.U32 R0, RZ, RZ, RZ ;  /* 0x000000ffff007224 */ /* 0x000fe400078e00ff */
[----:B------:R-:W-:Y:S01]  /*0080*/  IMAD.MOV.U32 R3, RZ, RZ, RZ ;  /* 0x000000ffff037224 */ /* 0x000fe200078e00ff */
[----:B------:R-:W2:Y:S01]  /*0090*/  LDCU UR8, c[0x0][0x360] ;  /* 0x00006c00ff0877ac */ /* 0x000ea20008000800 */
[----:B------:R-:W3:Y:S01]  /*00a0*/  LDCU.64 UR10, c[0x0][0x358] ;  /* 0x00006b00ff0a77ac */ /* 0x000ee20008000a00 */
[----:B0-----:R-:W-:-:S09]  /*00b0*/  UISETP.GE.AND UP0, UPT, UR4, 0x1, UPT ;  /* 0x000000010400788c */ /* 0x001fd2000bf06270 */
[----:B--23--:R-:W-:Y:S05]  /*00c0*/  BRA.U !UP0, `(.L_x_0) ;  /* 0x0000000108687547 */ /* 0x00cfea000b800000 */
[----:B------:R-:W0:Y:S01]  /*00d0*/  LDCU.64 UR4, c[0x0][0x398] ;  /* 0x00007300ff0477ac */ /* 0x000e220008000a00 */
[----:B------:R-:W-:Y:S02]  /*00e0*/  HFMA2 R8, -RZ, RZ, 0, 0 ;  /* 0x00000000ff087431 */ /* 0x000fe400000001ff */
[----:B------:R-:W-:Y:S02]  /*00f0*/  IMAD.MOV.U32 R3, RZ, RZ, RZ ;  /* 0x000000ffff037224 */ /* 0x000fe400078e00ff */
[----:B------:R-:W-:Y:S01]  /*0100*/  IMAD.MOV.U32 R0, RZ, RZ, RZ ;  /* 0x000000ffff007224 */ /* 0x000fe200078e00ff */
[----:B0-----:R-:W-:-:S12]  /*0110*/  UIMAD UR4, UR5, UR4, URZ ;  /* 0x00000004050472a4 */ /* 0x001fd8000f8e02ff */
.L_x_4:
[----:B-1----:R-:W-:Y:S01]  /*0120*/  ISETP.GE.AND P0, PT, R2, UR4, PT ;  /* 0x0000000402007c0c */ /* 0x002fe2000bf06270 */
[----:B------:R-:W-:-:S12]  /*0130*/  BSSY.RECONVERGENT B0, `(.L_x_1) ;  /* 0x000000f000007945 */ /* 0x000fd80003800200 */
[----:B------:R-:W-:Y:S05]  /*0140*/  @P0 BRA `(.L_x_2) ;  /* 0x0000000000340947 */ /* 0x000fea0003800000 */
[----:B------:R-:W0:Y:S01]  /*0150*/  LDC R5, c[0x0][0x394] ;  /* 0x0000e500ff057b82 */ /* 0x000e220000000800 */
[----:B------:R-:W-:-:S07]  /*0160*/  IMAD.MOV.U32 R9, RZ, RZ, R2 ;  /* 0x000000ffff097224 */ /* 0x000fce00078e0002 */
[----:B------:R-:W1:Y:S01]  /*0170*/  LDC.64 R6, c[0x0][0x380] ;  /* 0x0000e000ff067b82 */ /* 0x000e620000000a00 */
[----:B0-----:R-:W-:-:S04]  /*0180*/  IMAD R4, R8, R5, UR7 ;  /* 0x0000000708047e24 */ /* 0x001fc8000f8e0205 */
[----:B------:R-:W-:-:S07]  /*0190*/  IMAD R10, R4, UR4, RZ ;  /* 0x00000004040a7c24 */ /* 0x000fce000f8e02ff */
.L_x_3:
[----:B------:R-:W-:-:S04]  /*01a0*/  IMAD.IADD R5, R10, 0x1, R9 ;  /* 0x000000010a057824 */ /* 0x000fc800078e0209 */
[----:B-1----:R-:W-:-:S06]  /*01b0*/  IMAD.WIDE R4, R5, 0x4, R6 ;  /* 0x0000000405047825 */ /* 0x002fcc00078e0206 */
[----:B------:R-:W2:Y:S01]  /*01c0*/  LDG.E R4, desc[UR10][R4.64] ;  /* 0x0000000a04047981 */ /* 0x000ea2000c1e1900 */
[----:B------:R-:W-:-:S04]  /*01d0*/  IADD3 R9, PT, PT, R9, UR8, RZ ;  /* 0x0000000809097c10 */ /* 0x000fc8000fffe0ff */
[----:B------:R-:W-:Y:S01]  /*01e0*/  ISETP.GE.AND P0, PT, R9, UR4, PT ;  /* 0x0000000409007c0c */ /* 0x000fe2000bf06270 */
[C---:B--2---:R-:W-:Y:S01]  /*01f0*/  FADD R0, R4.reuse, R0 ;  /* 0x0000000004007221 */ /* 0x044fe20000000000 */
[----:B------:R-:W-:-:S11]  /*0200*/  FFMA R3, R4, R4, R3 ;  /* 0x0000000404037223 */ /* 0x000fd60000000003 */
[----:B------:R-:W-:Y:S05]  /*0210*/  @!P0 BRA `(.L_x_3) ;  /* 0xfffffffc00e08947 */ /* 0x000fea000383ffff */
.L_x_2:
[----:B------:R-:W-:Y:S05]  /*0220*/  BSYNC.RECONVERGENT B0 ;  /* 0x0000000000007941 */ /* 0x000fea0003800200 */
.L_x_1:
[----:B------:R-:W0:Y:S01]  /*0230*/  LDCU UR5, c[0x0][0x390] ;  /* 0x00007200ff0577ac */ /* 0x000e220008000800 */
[----:B------:R-:W-:-:S05]  /*0240*/  VIADD R8, R8, 0x1 ;  /* 0x0000000108087836 */ /* 0x000fca0000000000 */
[----:B0-----:R-:W-:-:S13]  /*0250*/  ISETP.NE.AND P0, PT, R8, UR5, PT ;  /* 0x0000000508007c0c */ /* 0x001fda000bf05270 */
[----:B------:R-:W-:Y:S05]  /*0260*/  @P0 BRA `(.L_x_4) ;  /* 0xfffffffc00ac0947 */ /* 0x000fea000383ffff */
.L_x_0:
[----:B------:R-:W0:Y:S01]  /*0270*/  S2UR UR5, SR_CgaCtaId ;  /* 0x00000000000579c3 */ /* 0x000e220000008800 */
[----:B------:R-:W-:Y:S01]  /*0280*/  UMOV UR4, 0x400 ;  /* 0x0000040000047882 */ /* 0x000fe20000000000 */
[----:B------:R-:W-:Y:S02]  /*0290*/  UISETP.GE.U32.AND UP0, UPT, UR8, 0x2, UPT ;  /* 0x000000020800788c */ /* 0x000fe4000bf06070 */
[----:B0-----:R-:W-:-:S04]  /*02a0*/  ULEA UR4, UR5, UR4, 0x18 ;  /* 0x0000000405047291 */ /* 0x001fc8000f8ec0ff */
[----:B------:R-:W-:Y:S02]  /*02b0*/  ULEA UR6, UR8, UR4, 0x2 ;  /* 0x0000000408067291 */ /* 0x000fe4000f8e10ff */
[----:B-1----:R-:W-:-:S04]  /*02c0*/  LEA R5, R2, UR4, 0x2 ;  /* 0x0000000402057c11 */ /* 0x002fc8000f8e10ff */
[----:B------:R-:W-:Y:S01]  /*02d0*/  LEA R4, R2, UR6, 0x2 ;  /* 0x0000000602047c11 */ /* 0x000fe2000f8e10ff */
[----:B------:R0:W-:Y:S04]  /*02e0*/  STS [R5], R0 ;  /* 0x0000000005007388 */ /* 0x0001e80000000800 */
[----:B------:R0:W-:Y:S01]  /*02f0*/  STS [R4], R3 ;  /* 0x0000000304007388 */ /* 0x0001e20000000800 */
[----:B------:R-:W-:Y:S06]  /*0300*/  BAR.SYNC.DEFER_BLOCKING 0x0 ;  /* 0x0000000000007b1d */ /* 0x000fec0000010000 */
[----:B------:R-:W-:Y:S05]  /*0310*/  BRA.U !UP0, `(.L_x_5) ;  /* 0x0000000108507547 */ /* 0x000fea000b800000 */
[----:B0-----:R-:W-:-:S07]  /*0320*/  IMAD.U32 R0, RZ, RZ, UR8 ;  /* 0x00000008ff007e24 */ /* 0x001fce000f8e00ff */
.L_x_8:
[----:B------:R-:W-:Y:S01]  /*0330*/  SHF.R.U32.HI R11, RZ, 0x1, R0 ;  /* 0x00000001ff0b7819 */ /* 0x000fe20000011600 */
[----:B------:R-:W-:Y:S03]  /*0340*/  BSSY.RECONVERGENT B0, `(.L_x_6) ;  /* 0x000000d000007945 */ /* 0x000fe60003800200 */
[----:B------:R-:W-:-:S13]  /*0350*/  ISETP.GE.U32.AND P0, PT, R2, R11, PT ;  /* 0x0000000b0200720c */ /* 0x000fda0003f06070 */
[----:B0-----:R-:W-:Y:S05]  /*0360*/  @P0 BRA `(.L_x_7) ;  /* 0x0000000000280947 */ /* 0x001fea0003800000 */
[C---:B------:R-:W-:Y:S01]  /*0370*/  IMAD R3, R11.reuse, 0x4, R5 ;  /* 0x000000040b037824 */ /* 0x040fe200078e0205 */
[----:B------:R-:W-:Y:S01]  /*0380*/  LDS R6, [R5] ;  /* 0x0000000005067984 */ /* 0x000fe20000000800 */
[----:B------:R-:W-:-:S04]  /*0390*/  LEA R7, R11, R4, 0x2 ;  /* 0x000000040b077211 */ /* 0x000fc800078e10ff */
[----:B------:R-:W0:Y:S02]  /*03a0*/  LDS R3, [R3] ;  /* 0x0000000003037984 */ /* 0x000e240000000800 */
[----:B0-----:R-:W-:-:S05]  /*03b0*/  FADD R6, R3, R6 ;  /* 0x0000000603067221 */ /* 0x001fca0000000000 */
[----:B------:R-:W-:Y:S04]  /*03c0*/  STS [R5], R6 ;  /* 0x0000000605007388 */ /* 0x000fe80000000800 */
[----:B------:R-:W-:Y:S04]  /*03d0*/  LDS R7, [R7] ;  /* 0x0000000007077984 */ /* 0x000fe80000000800 */
[----:B------:R-:W0:Y:S02]  /*03e0*/  LDS R8, [R4] ;  /* 0x0000000004087984 */ /* 0x000e240000000800 */
[----:B0-----:R-:W-:-:S05]  /*03f0*/  FADD R9, R7, R8 ;  /* 0x0000000807097221 */ /* 0x001fca0000000000 */
[----:B------:R0:W-:Y:S02]  /*0400*/  STS [R4], R9 ;  /* 0x0000000904007388 */ /* 0x0001e40000000800 */
.L_x_7:
[----:B------:R-:W-:Y:S05]  /*0410*/  BSYNC.RECONVERGENT B0 ;  /* 0x0000000000007941 */ /* 0x000fea0003800200 */
.L_x_6:
[----:B------:R-:W-:Y:S01]  /*0420*/  BAR.SYNC.DEFER_BLOCKING 0x0 ;  /* 0x0000000000007b1d */ /* 0x000fe20000010000 */
[----:B------:R-:W-:Y:S01]  /*0430*/  ISETP.GT.U32.AND P0, PT, R0, 0x3, PT ;  /* 0x000000030000780c */ /* 0x000fe20003f04070 */
[----:B------:R-:W-:-:S12]  /*0440*/  IMAD.MOV.U32 R0, RZ, RZ, R11 ;  /* 0x000000ffff007224 */ /* 0x000fd800078e000b */
[----:B------:R-:W-:Y:S05]  /*0450*/  @P0 BRA `(.L_x_8) ;  /* 0xfffffffc00b40947 */ /* 0x000fea000383ffff */
.L_x_5:
[----:B------:R-:W1:Y:S01]  /*0460*/  S2UR UR5, SR_CgaCtaId ;  /* 0x00000000000579c3 */ /* 0x000e620000008800 */
[----:B------:R-:W-:Y:S01]  /*0470*/  UMOV UR4, 0x400 ;  /* 0x0000040000047882 */ /* 0x000fe20000000000 */
[----:B------:R-:W0:Y:S06]  /*0480*/  LDCU.64 UR12, c[0x0][0x398] ;  /* 0x00007300ff0c77ac */ /* 0x000e2c0008000a00 */
[----:B------:R-:W0:Y:S01]  /*0490*/  LDC R6, c[0x0][0x390] ;  /* 0x0000e400ff067b82 */ /* 0x000e220000000800 */
[----:B-1----:R-:W-:Y:S01]  /*04a0*/  ULEA UR4, UR5, UR4, 0x18 ;  /* 0x0000000405047291 */ /* 0x002fe2000f8ec0ff */
[----:B0-----:R-:W-:-:S08]  /*04b0*/  IMAD R3, R6, UR12, RZ ;  /* 0x0000000c06037c24 */ /* 0x001fd0000f8e02ff */
[----:B------:R-:W0:Y:S01]  /*04c0*/  LDS R0, [UR4] ;  /* 0x00000004ff007984 */ /* 0x000e220008000800 */
[----:B------:R-:W-:Y:S01]  /*04d0*/  ISETP.GE.AND P2, PT, R6, 0x1, PT ;  /* 0x000000010600780c */ /* 0x000fe20003f46270 */
[----:B------:R-:W-:-:S05]  /*04e0*/  IMAD R3, R3, UR13, RZ ;  /* 0x0000000d03037c24 */ /* 0x000fca000f8e02ff */
[----:B------:R-:W-:-:S04]  /*04f0*/  I2FP.F32.S32 R3, R3 ;  /* 0x0000000300037245 */ /* 0x000fc80000201400 */
[----:B------:R-:W1:Y:S02]  /*0500*/  MUFU.RCP R4, R3 ;  /* 0x0000000300047308 */ /* 0x000e640000001000 */
[----:B-1----:R-:W-:-:S04]  /*0510*/  FFMA R5, -R3, R4, 1 ;  /* 0x3f80000003057423 */ /* 0x002fc80000000104 */
[----:B------:R-:W-:Y:S02]  /*0520*/  FFMA R5, R4, R5, R4 ;  /* 0x0000000504057223 */ /* 0x000fe40000000004 */
[----:B0-----:R-:W0:Y:S02]  /*0530*/  FCHK P0, R0, R3 ;  /* 0x0000000300007302 */ /* 0x001e240000000000 */
[----:B------:R-:W-:-:S04]  /*0540*/  FFMA R4, R0, R5, RZ ;  /* 0x0000000500047223 */ /* 0x000fc800000000ff */
[----:B------:R-:W-:-:S04]  /*0550*/  FFMA R6, -R3, R4, R0 ;  /* 0x0000000403067223 */ /* 0x000fc80000000100 */
[----:B------:R-:W-:Y:S01]  /*0560*/  FFMA R4, R5, R6, R4 ;  /* 0x0000000605047223 */ /* 0x000fe20000000004 */
[----:B0-----:R-:W-:Y:S06]  /*0570*/  @!P0 BRA `(.L_x_9) ;  /* 0x00000000000c8947 */ /* 0x001fec0003800000 */
[----:B------:R-:W-:-:S07]  /*0580*/  MOV R6, 0x5a0 ;  /* 0x000005a000067802 */ /* 0x000fce0000000f00 */
[----:B------:R-:W-:Y:S05]  /*0590*/  CALL.REL.NOINC `($__internal_2_$__cuda_sm3x_div_rn_noftz_f32_slowpath) ;  /* 0x0000000800487944 */ /* 0x000fea0003c00000 */
[----:B------:R-:W-:-:S07]  /*05a0*/  IMAD.MOV.U32 R4, RZ, RZ, R0 ;  /* 0x000000ffff047224 */ /* 0x000fce00078e0000 */
.L_x_9:
[----:B------:R-:W0:Y:S01]  /*05b0*/  LDS R6, [UR6] ;  /* 0x00000006ff067984 */ /* 0x000e220008000800 */
        /* <DEDUP_REMOVED lines=8> */
[----:B------:R-:W-:Y:S01]  /*0640*/  IMAD.MOV.U32 R0, RZ, RZ, R6 ;  /* 0x000000ffff007224 */ /* 0x000fe200078e0006 */
[----:B------:R-:W-:-:S07]  /*0650*/  MOV R6, 0x670 ;  /* 0x0000067000067802 */ /* 0x000fce0000000f00 */
[----:B------:R-:W-:Y:S05]  /*0660*/  CALL.REL.NOINC `($__internal_2_$__cuda_sm3x_div_rn_noftz_f32_slowpath) ;  /* 0x0000000800147944 */ /* 0x000fea0003c00000 */
[----:B------:R-:W-:-:S07]  /*0670*/  MOV R5, R0 ;  /* 0x0000000000057202 */ /* 0x000fce0000000f00 */
.L_x_10:
[----:B------:R-:W-:Y:S01]  /*0680*/  FFMA R5, -R4, R4, R5 ;  /* 0x0000000404057223 */ /* 0x000fe20000000105 */
[----:B------:R-:W-:Y:S01]  /*0690*/  UMOV UR4, 0x88e368f1 ;  /* 0x88e368f100047882 */ /* 0x000fe20000000000 */
[----:B------:R-:W-:Y:S02]  /*06a0*/  UMOV UR5, 0x3ee4f8b5 ;  /* 0x3ee4f8b500057882 */ /* 0x000fe40000000000 */
[----:B------:R-:W0:Y:S02]  /*06b0*/  F2F.F64.F32 R6, R5 ;  /* 0x0000000500067310 */ /* 0x000e240000201800 */
[----:B0-----:R-:W-:-:S06]  /*06c0*/  DADD R6, R6, UR4 ;  /* 0x0000000406067e29 */ /* 0x001fcc0008000000 */
[----:B------:R-:W0:Y:S02]  /*06d0*/  F2F.F32.F64 R3, R6 ;  /* 0x0000000600037310 */ /* 0x000e240000301000 */
[----:B0-----:R-:W-:-:S06]  /*06e0*/  VIADD R0, R3, 0xf3000000 ;  /* 0xf300000003007836 */ /* 0x001fcc0000000000 */
[----:B------:R0:W1:Y:S01]  /*06f0*/  MUFU.RSQ R8, R3 ;  /* 0x0000000300087308 */ /* 0x0000620000001400 */
[----:B------:R-:W-:-:S13]  /*0700*/  ISETP.GT.U32.AND P0, PT, R0, 0x727fffff, PT ;  /* 0x727fffff0000780c */ /* 0x000fda0003f04070 */
[----:B0-----:R-:W-:Y:S05]  /*0710*/  @!P0 BRA `(.L_x_11) ;  /* 0x0000000000108947 */ /* 0x001fea0003800000 */
[----:B-1----:R-:W-:-:S07]  /*0720*/  MOV R8, 0x740 ;  /* 0x0000074000087802 */ /* 0x002fce0000000f00 */
[----:B------:R-:W-:Y:S05]  /*0730*/  CALL.REL.NOINC `($__internal_1_$__cuda_sm20_sqrt_rn_f32_slowpath) ;  /* 0x0000000400847944 */ /* 0x000fea0003c00000 */
[----:B------:R-:W-:Y:S01]  /*0740*/  IMAD.MOV.U32 R0, RZ, RZ, R3 ;  /* 0x000000ffff007224 */ /* 0x000fe200078e0003 */
[----:B------:R-:W-:Y:S06]  /*0750*/  BRA `(.L_x_12) ;  /* 0x0000000000107947 */ /* 0x000fec0003800000 */
.L_x_11:
[----:B-1----:R-:W-:Y:S01]  /*0760*/  FMUL.FTZ R0, R3, R8 ;  /* 0x0000000803007220 */ /* 0x002fe20000410000 */
[----:B------:R-:W-:-:S03]  /*0770*/  FMUL.FTZ R5, R8, 0.5 ;  /* 0x3f00000008057820 */ /* 0x000fc60000410000 */
[----:B------:R-:W-:-:S04]  /*0780*/  FFMA R3, -R0, R0, R3 ;  /* 0x0000000000037223 */ /* 0x000fc80000000103 */
[----:B------:R-:W-:-:S07]  /*0790*/  FFMA R0, R3, R5, R0 ;  /* 0x0000000503007223 */ /* 0x000fce0000000000 */
.L_x_12:
[----:B------:R-:W-:Y:S05]  /*07a0*/  @!P2 EXIT ;  /* 0x000000000000a94d */ /* 0x000fea0003800000 */
[----:B------:R-:W-:-:S05]  /*07b0*/  VIADD R3, R0, 0x1800000 ;  /* 0x0180000000037836 */ /* 0x000fca0000000000 */
[----:B------:R-:W-:-:S04]  /*07c0*/  LOP3.LUT R3, R3, 0x7f800000, RZ, 0xc0, !PT ;  /* 0x7f80000003037812 */ /* 0x000fc800078ec0ff */
[----:B------:R-:W-:-:S13]  /*07d0*/  ISETP.GT.U32.AND P0, PT, R3, 0x1ffffff, PT ;  /* 0x01ffffff0300780c */ /* 0x000fda0003f04070 */
[----:B------:R-:W-:Y:S05]  /*07e0*/  @P0 BRA `(.L_x_13) ;  /* 0x00000000000c0947 */ /* 0x000fea0003800000 */
[----:B------:R-:W-:-:S07]  /*07f0*/  MOV R6, 0x810 ;  /* 0x0000081000067802 */ /* 0x000fce0000000f00 */
[----:B------:R-:W-:Y:S05]  /*0800*/  CALL.REL.NOINC `($__internal_0_$__cuda_sm20_rcp_rn_f32_slowpath) ;  /* 0x0000000000847944 */ /* 0x000fea0003c00000 */
[----:B------:R-:W-:Y:S05]  /*0810*/  BRA `(.L_x_14) ;  /* 0x0000000000107947 */ /* 0x000fea0003800000 */
.L_x_13:
[----:B------:R-:W0:Y:S02]  /*0820*/  MUFU.RCP R3, R0 ;  /* 0x0000000000037308 */ /* 0x000e240000001000 */
[----:B0-----:R-:W-:-:S04]  /*0830*/  FFMA R5, R3, R0, -1 ;  /* 0xbf80000003057423 */ /* 0x001fc80000000000 */
[----:B------:R-:W-:-:S04]  /*0840*/  FADD.FTZ R6, -R5, -RZ ;  /* 0x800000ff05067221 */ /* 0x000fc80000010100 */
[----:B------:R-:W-:-:S07]  /*0850*/  FFMA R3, R3, R6, R3 ;  /* 0x0000000603037223 */ /* 0x000fce0000000003 */
.L_x_14:
[----:B------:R-:W0:Y:S01]  /*0860*/  LDC.64 R6, c[0x0][0x398] ;  /* 0x0000e600ff067b82 */ /* 0x000e220000000a00 */
[----:B------:R-:W-:Y:S01]  /*0870*/  UMOV UR4, URZ ;  /* 0x000000ff00047c82 */ /* 0x000fe20008000000 */
[----:B0-----:R-:W-:-:S07]  /*0880*/  IMAD R17, R7, R6, RZ ;  /* 0x0000000607117224 */ /* 0x001fce00078e02ff */
.L_x_18:
[----:B------:R-:W-:Y:S01]  /*0890*/  ISETP.GE.AND P0, PT, R2, R17, PT ;  /* 0x000000110200720c */ /* 0x000fe20003f06270 */
[----:B------:R-:W-:-:S12]  /*08a0*/  BSSY.RECONVERGENT B0, `(.L_x_15) ;  /* 0x0000012000007945 */ /* 0x000fd80003800200 */
[----:B0-----:R-:W-:Y:S05]  /*08b0*/  @P0 BRA `(.L_x_16) ;  /* 0x0000000000400947 */ /* 0x001fea0003800000 */
[----:B------:R-:W0:Y:S01]  /*08c0*/  LDCU UR5, c[0x0][0x394] ;  /* 0x00007280ff0577ac */ /* 0x000e220008000800 */
[----:B------:R-:W1:Y:S01]  /*08d0*/  LDC.64 R12, c[0x0][0x380] ;  /* 0x0000e000ff0c7b82 */ /* 0x000e620000000a00 */
[----:B------:R-:W-:-:S07]  /*08e0*/  MOV R0, R2 ;  /* 0x0000000200007202 */ /* 0x000fce0000000f00 */
[----:B------:R-:W2:Y:S01]  /*08f0*/  LDC.64 R10, c[0x0][0x388] ;  /* 0x0000e200ff0a7b82 */ /* 0x000ea20000000a00 */
[----:B0-----:R-:W-:-:S06]  /*0900*/  UIMAD UR5, UR4, UR5, UR7 ;  /* 0x00000005040572a4 */ /* 0x001fcc000f8e0207 */
[----:B------:R-:W-:-:S07]  /*0910*/  IMAD R15, R17, UR5, RZ ;  /* 0x00000005110f7c24 */ /* 0x000fce000f8e02ff */
.L_x_17:
[----:B0-----:R-:W-:-:S04]  /*0920*/  IMAD.IADD R9, R15, 0x1, R0 ;  /* 0x000000010f097824 */ /* 0x001fc800078e0200 */
[----:B-1----:R-:W-:-:S06]  /*0930*/  IMAD.WIDE R6, R9, 0x4, R12 ;  /* 0x0000000409067825 */ /* 0x002fcc00078e020c */
[----:B------:R-:W3:Y:S01]  /*0940*/  LDG.E R7, desc[UR10][R6.64] ;  /* 0x0000000a06077981 */ /* 0x000ee2000c1e1900 */
[----:B--2---:R-:W-:-:S04]  /*0950*/  IMAD.WIDE R8, R9, 0x4, R10 ;  /* 0x0000000409087825 */ /* 0x004fc800078e020a */
[----:B------:R-:W-:-:S05]  /*0960*/  VIADD R0, R0, UR8 ;  /* 0x0000000800007c36 */ /* 0x000fca0008000000 */
[----:B------:R-:W-:Y:S01]  /*0970*/  ISETP.GE.AND P0, PT, R0, R17, PT ;  /* 0x000000110000720c */ /* 0x000fe20003f06270 */
[----:B---3--:R-:W-:-:S04]  /*0980*/  FADD R14, R7, -R4 ;  /* 0x80000004070e7221 */ /* 0x008fc80000000000 */
[----:B------:R-:W-:-:S05]  /*0990*/  FMUL R5, R14, R3 ;  /* 0x000000030e057220 */ /* 0x000fca0000400000 */
[----:B------:R0:W-:Y:S03]  /*09a0*/  STG.E desc[UR10][R8.64], R5 ;  /* 0x0000000508007986 */ /* 0x0001e6000c10190a */
[----:B------:R-:W-:Y:S05]  /*09b0*/  @!P0 BRA `(.L_x_17) ;  /* 0xfffffffc00d88947 */ /* 0x000fea000383ffff */
.L_x_16:
[----:B------:R-:W-:Y:S05]  /*09c0*/  BSYNC.RECONVERGENT B0 ;  /* 0x0000000000007941 */ /* 0x000fea0003800200 */
.L_x_15:
[----:B------:R-:W1:Y:S01]  /*09d0*/  LDCU UR5, c[0x0][0x390] ;  /* 0x00007200ff0577ac */ /* 0x000e620008000800 */
[----:B------:R-:W-:-:S04]  /*09e0*/  UIADD3 UR4, UPT, UPT, UR4, 0x1, URZ ;  /* 0x0000000104047890 */ /* 0x000fc8000fffe0ff */
[----:B-1----:R-:W-:-:S09]  /*09f0*/  UISETP.NE.AND UP0, UPT, UR4, UR5, UPT ;  /* 0x000000050400728c */ /* 0x002fd2000bf05270 */
[----:B------:R-:W-:Y:S05]  /*0a00*/  BRA.U UP0, `(.L_x_18) ;  /* 0xfffffffd00a07547 */ /* 0x000fea000b83ffff */
[----:B------:R-:W-:Y:S05]  /*0a10*/  EXIT ;  /* 0x000000000000794d */ /* 0x000fea0003800000 */
        .weak           $__internal_0_$__cuda_sm20_rcp_rn_f32_slowpath
        .type           $__internal_0_$__cuda_sm20_rcp_rn_f32_slowpath,@function
        .size           $__internal_0_$__cuda_sm20_rcp_rn_f32_slowpath,($__internal_1_$__cuda_sm20_sqrt_rn_f32_slowpath - $__internal_0_$__cuda_sm20_rcp_rn_f32_slowpath)
$__internal_0_$__cuda_sm20_rcp_rn_f32_slowpath:
[----:B------:R-:W-:-:S05]  /*0a20*/  IMAD.SHL.U32 R3, R0, 0x2, RZ ;  /* 0x0000000200037824 */ /* 0x000fca00078e00ff */
[----:B------:R-:W-:-:S04]  /*0a30*/  SHF.R.U32.HI R9, RZ, 0x18, R3 ;  /* 0x00000018ff097819 */ /* 0x000fc80000011603 */
[----:B------:R-:W-:-:S13]  /*0a40*/  ISETP.NE.U32.AND P0, PT, R9, RZ, PT ;  /* 0x000000ff0900720c */ /* 0x000fda0003f05070 */
[----:B------:R-:W-:Y:S05]  /*0a50*/  @P0 BRA `(.L_x_19) ;  /* 0x00000000002c0947 */ /* 0x000fea0003800000 */
[----:B------:R-:W-:-:S04]  /*0a60*/  SHF.L.U32 R3, R0, 0x1, RZ ;  /* 0x0000000100037819 */ /* 0x000fc800000006ff */
[----:B------:R-:W-:-:S13]  /*0a70*/  ISETP.NE.AND P0, PT, R3, RZ, PT ;  /* 0x000000ff0300720c */ /* 0x000fda0003f05270 */
[----:B------:R2:W3:Y:S01]  /*0a80*/  @!P0 MUFU.RCP R3, R0 ;  /* 0x0000000000038308 */ /* 0x0004e20000001000 */
[----:B------:R-:W-:Y:S05]  /*0a90*/  @!P0 BRA `(.L_x_20) ;  /* 0x0000000000a48947 */ /* 0x000fea0003800000 */
[----:B------:R-:W-:-:S04]  /*0aa0*/  FFMA R5, R0, 1.84467440737095516160e+19, RZ ;  /* 0x5f80000000057823 */ /* 0x000fc800000000ff */
[----:B--2---:R-:W3:Y:S02]  /*0ab0*/  MUFU.RCP R0, R5 ;  /* 0x0000000500007308 */ /* 0x004ee40000001000 */
[----:B---3--:R-:W-:-:S04]  /*0ac0*/  FFMA R3, R5, R0, -1 ;  /* 0xbf80000005037423 */ /* 0x008fc80000000000 */
[----:B------:R-:W-:-:S04]  /*0ad0*/  FADD.FTZ R3, -R3, -RZ ;  /* 0x800000ff03037221 */ /* 0x000fc80000010100 */
[----:B------:R-:W-:-:S04]  /*0ae0*/  FFMA R0, R0, R3, R0 ;  /* 0x0000000300007223 */ /* 0x000fc80000000000 */
[----:B------:R-:W-:Y:S01]  /*0af0*/  FFMA R3, R0, 1.84467440737095516160e+19, RZ ;  /* 0x5f80000000037823 */ /* 0x000fe200000000ff */
[----:B------:R-:W-:Y:S06]  /*0b00*/  BRA `(.L_x_20) ;  /* 0x0000000000887947 */ /* 0x000fec0003800000 */
.L_x_19:
[----:B------:R-:W-:-:S05]  /*0b10*/  VIADD R11, R9, 0xffffff03 ;  /* 0xffffff03090b7836 */ /* 0x000fca0000000000 */
[----:B------:R-:W-:-:S13]  /*0b20*/  ISETP.GT.U32.AND P0, PT, R11, 0x1, PT ;  /* 0x000000010b00780c */ /* 0x000fda0003f04070 */
[----:B------:R-:W-:Y:S05]  /*0b30*/  @P0 BRA `(.L_x_21) ;  /* 0x0000000000780947 */ /* 0x000fea0003800000 */
[----:B------:R-:W-:Y:S01]  /*0b40*/  LOP3.LUT R3, R0, 0x7fffff, RZ, 0xc0, !PT ;  /* 0x007fffff00037812 */ /* 0x000fe200078ec0ff */
[----:B------:R-:W-:-:S03]  /*0b50*/  IMAD.MOV.U32 R10, RZ, RZ, 0x3 ;  /* 0x00000003ff0a7424 */ /* 0x000fc600078e00ff */
[----:B------:R-:W-:Y:S02]  /*0b60*/  LOP3.LUT R3, R3, 0x3f800000, RZ, 0xfc, !PT ;  /* 0x3f80000003037812 */ /* 0x000fe400078efcff */
[----:B------:R-:W-:Y:S02]  /*0b70*/  SHF.L.U32 R10, R10, R11, RZ ;  /* 0x0000000b0a0a7219 */ /* 0x000fe400000006ff */
[----:B------:R-:W0:Y:S02]  /*0b80*/  MUFU.RCP R8, R3 ;  /* 0x0000000300087308 */ /* 0x000e240000001000 */
[----:B0-----:R-:W-:-:S04]  /*0b90*/  FFMA R5, R3, R8, -1 ;  /* 0xbf80000003057423 */ /* 0x001fc80000000008 */
[----:B------:R-:W-:-:S04]  /*0ba0*/  FADD.FTZ R5, -R5, -RZ ;  /* 0x800000ff05057221 */ /* 0x000fc80000010100 */
[CCC-:B------:R-:W-:Y:S01]  /*0bb0*/  FFMA.RM R7, R8.reuse, R5.reuse, R8.reuse ;  /* 0x0000000508077223 */ /* 0x1c0fe20000004008 */
[----:B------:R-:W-:-:S04]  /*0bc0*/  FFMA.RP R8, R8, R5, R8 ;  /* 0x0000000508087223 */ /* 0x000fc80000008008 */
[C---:B------:R-:W-:Y:S02]  /*0bd0*/  LOP3.LUT R5, R7.reuse, 0x7fffff, RZ, 0xc0, !PT ;  /* 0x007fffff07057812 */ /* 0x040fe400078ec0ff */
[----:B------:R-:W-:Y:S02]  /*0be0*/  FSETP.NEU.FTZ.AND P0, PT, R7, R8, PT ;  /* 0x000000080700720b */ /* 0x000fe40003f1d000 */
[----:B------:R-:W-:Y:S02]  /*0bf0*/  LOP3.LUT R5, R5, 0x800000, RZ, 0xfc, !PT ;  /* 0x0080000005057812 */ /* 0x000fe400078efcff */
[----:B------:R-:W-:Y:S02]  /*0c00*/  SEL R7, RZ, 0xffffffff, !P0 ;  /* 0xffffffffff077807 */ /* 0x000fe40004000000 */
[----:B------:R-:W-:-:S03]  /*0c10*/  LOP3.LUT R10, R10, R5, RZ, 0xc0, !PT ;  /* 0x000000050a0a7212 */ /* 0x000fc600078ec0ff */
[----:B------:R-:W-:Y:S01]  /*0c20*/  IMAD.MOV R8, RZ, RZ, -R7 ;  /* 0x000000ffff087224 */ /* 0x000fe200078e0a07 */
[----:B------:R-:W-:-:S04]  /*0c30*/  SHF.R.U32.HI R10, RZ, R11, R10 ;  /* 0x0000000bff0a7219 */ /* 0x000fc8000001160a */
[----:B------:R-:W-:Y:S01]  /*0c40*/  LOP3.LUT P1, RZ, R8, R11, R5, 0xf8, !PT ;  /* 0x0000000b08ff7212 */ /* 0x000fe2000782f805 */
[----:B------:R-:W-:Y:S01]  /*0c50*/  VIADD R8, R9, 0xffffff04 ;  /* 0xffffff0409087836 */ /* 0x000fe20000000000 */
[C---:B------:R-:W-:Y:S02]  /*0c60*/  LOP3.LUT P0, RZ, R10.reuse, 0x1, RZ, 0xc0, !PT ;  /* 0x000000010aff7812 */ /* 0x040fe4000780c0ff */
[----:B------:R-:W-:-:S04]  /*0c70*/  LOP3.LUT P2, RZ, R10, 0x2, RZ, 0xc0, !PT ;  /* 0x000000020aff7812 */ /* 0x000fc8000784c0ff */
[----:B------:R-:W-:Y:S02]  /*0c80*/  PLOP3.LUT P0, PT, P0, P1, P2, 0xe0, 0x0 ;  /* 0x000000000000781c */ /* 0x000fe40000703c20 */
[----:B------:R-:W-:Y:S02]  /*0c90*/  LOP3.LUT P1, RZ, R0, 0x7fffff, RZ, 0xc0, !PT ;  /* 0x007fffff00ff7812 */ /* 0x000fe4000782c0ff */
[----:B------:R-:W-:-:S04]  /*0ca0*/  SEL R3, RZ, 0x1, !P0 ;  /* 0x00000001ff037807 */ /* 0x000fc80004000000 */
[----:B------:R-:W-:-:S04]  /*0cb0*/  IADD3 R3, PT, PT, -R3, RZ, RZ ;  /* 0x000000ff03037210 */ /* 0x000fc80007ffe1ff */
[----:B------:R-:W-:Y:S02]  /*0cc0*/  ISETP.GE.AND P0, PT, R3, RZ, PT ;  /* 0x000000ff0300720c */ /* 0x000fe40003f06270 */
[----:B------:R-:W-:-:S11]  /*0cd0*/  SHF.R.U32.HI R3, RZ, R8, R5 ;  /* 0x00000008ff037219 */ /* 0x000fd60000011605 */
[----:B------:R-:W-:-:S04]  /*0ce0*/  @!P0 VIADD R3, R3, 0x1 ;  /* 0x0000000103038836 */ /* 0x000fc80000000000 */
[----:B------:R-:W-:-:S05]  /*0cf0*/  @!P1 IMAD.SHL.U32 R3, R3, 0x2, RZ ;  /* 0x0000000203039824 */ /* 0x000fca00078e00ff */
[----:B------:R-:W-:Y:S01]  /*0d00*/  LOP3.LUT R3, R3, 0x80000000, R0, 0xf8, !PT ;  /* 0x8000000003037812 */ /* 0x000fe200078ef800 */
[----:B------:R-:W-:Y:S06]  /*0d10*/  BRA `(.L_x_20) ;  /* 0x0000000000047947 */ /* 0x000fec0003800000 */
.L_x_21:
[----:B------:R0:W1:Y:S02]  /*0d20*/  MUFU.RCP R3, R0 ;  /* 0x0000000000037308 */ /* 0x0000640000001000 */
.L_x_20:
[----:B------:R-:W-:-:S04]  /*0d30*/  HFMA2 R7, -RZ, RZ, 0, 0 ;  /* 0x00000000ff077431 */ /* 0x000fc800000001ff */
[----:B0123--:R-:W-:Y:S05]  /*0d40*/  RET.REL.NODEC R6 `(_Z16batch_normalisedPKfPfiiii) ;  /* 0xfffffff006ac7950 */ /* 0x00ffea0003c3ffff */
        .weak           $__internal_1_$__cuda_sm20_sqrt_rn_f32_slowpath
        .type           $__internal_1_$__cuda_sm20_sqrt_rn_f32_slowpath,@function
        .size           $__internal_1_$__cuda_sm20_sqrt_rn_f32_slowpath,($__internal_2_$__cuda_sm3x_div_rn_noftz_f32_slowpath - $__internal_1_$__cuda_sm20_sqrt_rn_f32_slowpath)
$__internal_1_$__cuda_sm20_sqrt_rn_f32_slowpath:
[----:B------:R-:W-:-:S13]  /*0d50*/  LOP3.LUT P0, RZ, R3, 0x7fffffff, RZ, 0xc0, !PT ;  /* 0x7fffffff03ff7812 */ /* 0x000fda000780c0ff */
[----:B------:R-:W-:Y:S05]  /*0d60*/  @!P0 BRA `(.L_x_22) ;  /* 0x0000000000488947 */ /* 0x000fea0003800000 */
[----:B------:R-:W-:Y:S01]  /*0d70*/  FSETP.GEU.FTZ.AND P0, PT, R3, RZ, PT ;  /* 0x000000ff0300720b */ /* 0x000fe20003f1e000 */
[----:B------:R-:W-:-:S12]  /*0d80*/  IMAD.MOV.U32 R0, RZ, RZ, R3 ;  /* 0x000000ffff007224 */ /* 0x000fd800078e0003 */
[----:B------:R-:W-:Y:S01]  /*0d90*/  @!P0 IMAD.MOV.U32 R3, RZ, RZ, 0x7fffffff ;  /* 0x7fffffffff038424 */ /* 0x000fe200078e00ff */
[----:B------:R-:W-:Y:S06]  /*0da0*/  @!P0 BRA `(.L_x_22) ;  /* 0x0000000000388947 */ /* 0x000fec0003800000 */
[----:B------:R-:W-:-:S13]  /*0db0*/  FSETP.GTU.FTZ.AND P0, PT, |R0|, +INF , PT ;  /* 0x7f8000000000780b */ /* 0x000fda0003f1c200 */
[----:B------:R-:W-:Y:S01]  /*0dc0*/  @P0 FADD.FTZ R3, R0, 1 ;  /* 0x3f80000000030421 */ /* 0x000fe20000010000 */
[----:B------:R-:W-:Y:S06]  /*0dd0*/  @P0 BRA `(.L_x_22) ;  /* 0x00000000002c0947 */ /* 0x000fec0003800000 */
[----:B------:R-:W-:-:S13]  /*0de0*/  FSETP.NEU.FTZ.AND P0, PT, |R0|, +INF , PT ;  /* 0x7f8000000000780b */ /* 0x000fda0003f1d200 */
[----:B------:R-:W-:Y:S01]  /*0df0*/  @!P0 IMAD.MOV.U32 R3, RZ, RZ, R0 ;  /* 0x000000ffff038224 */ /* 0x000fe200078e0000 */
[----:B------:R-:W-:Y:S06]  /*0e00*/  @!P0 BRA `(.L_x_22) ;  /* 0x0000000000208947 */ /* 0x000fec0003800000 */
[----:B------:R-:W-:-:S04]  /*0e10*/  FFMA R0, R0, 1.84467440737095516160e+19, RZ ;  /* 0x5f80000000007823 */ /* 0x000fc800000000ff */
[----:B------:R-:W0:Y:S02]  /*0e20*/  MUFU.RSQ R3, R0 ;  /* 0x0000000000037308 */ /* 0x000e240000001400 */
[----:B0-----:R-:W-:Y:S01]  /*0e30*/  FMUL.FTZ R5, R0, R3 ;  /* 0x0000000300057220 */ /* 0x001fe20000410000 */
[----:B------:R-:W-:-:S03]  /*0e40*/  FMUL.FTZ R3, R3, 0.5 ;  /* 0x3f00000003037820 */ /* 0x000fc60000410000 */
[----:B------:R-:W-:-:S04]  /*0e50*/  FADD.FTZ R6, -R5, -RZ ;  /* 0x800000ff05067221 */ /* 0x000fc80000010100 */
[----:B------:R-:W-:-:S04]  /*0e60*/  FFMA R6, R5, R6, R0 ;  /* 0x0000000605067223 */ /* 0x000fc80000000000 */
[----:B------:R-:W-:-:S04]  /*0e70*/  FFMA R3, R6, R3, R5 ;  /* 0x0000000306037223 */ /* 0x000fc80000000005 */
[----:B------:R-:W-:-:S07]  /*0e80*/  FMUL.FTZ R3, R3, 2.3283064365386962891e-10 ;  /* 0x2f80000003037820 */ /* 0x000fce0000410000 */
.L_x_22:
[----:B------:R-:W-:Y:S01]  /*0e90*/  MOV R6, R8 ;  /* 0x0000000800067202 */ /* 0x000fe20000000f00 */
[----:B------:R-:W-:-:S04]  /*0ea0*/  IMAD.MOV.U32 R7, RZ, RZ, 0x0 ;  /* 0x00000000ff077424 */ /* 0x000fc800078e00ff */
[----:B------:R-:W-:Y:S05]  /*0eb0*/  RET.REL.NODEC R6 `(_Z16batch_normalisedPKfPfiiii) ;  /* 0xfffffff006507950 */ /* 0x000fea0003c3ffff */
        .weak           $__internal_2_$__cuda_sm3x_div_rn_noftz_f32_slowpath
        .type           $__internal_2_$__cuda_sm3x_div_rn_noftz_f32_slowpath,@function
        .size           $__internal_2_$__cuda_sm3x_div_rn_noftz_f32_slowpath,(.L_x_34 - $__internal_2_$__cuda_sm3x_div_rn_noftz_f32_slowpath)
$__internal_2_$__cuda_sm3x_div_rn_noftz_f32_slowpath:
[----:B------:R-:W-:Y:S02]  /*0ec0*/  SHF.R.U32.HI R7, RZ, 0x17, R3 ;  /* 0x00000017ff077819 */ /* 0x000fe40000011603 */
[----:B------:R-:W-:Y:S02]  /*0ed0*/  SHF.R.U32.HI R5, RZ, 0x17, R0 ;  /* 0x00000017ff057819 */ /* 0x000fe40000011600 */
[----:B------:R-:W-:Y:S02]  /*0ee0*/  LOP3.LUT R12, R7, 0xff, RZ, 0xc0, !PT ;  /* 0x000000ff070c7812 */ /* 0x000fe400078ec0ff */
[----:B------:R-:W-:Y:S02]  /*0ef0*/  LOP3.LUT R10, R5, 0xff, RZ, 0xc0, !PT ;  /* 0x000000ff050a7812 */ /* 0x000fe400078ec0ff */
[----:B------:R-:W-:Y:S01]  /*0f00*/  MOV R5, R3 ;  /* 0x0000000300057202 */ /* 0x000fe20000000f00 */
[----:B------:R-:W-:Y:S02]  /*0f10*/  VIADD R9, R12, 0xffffffff ;  /* 0xffffffff0c097836 */ /* 0x000fe40000000000 */
[----:B------:R-:W-:-:S03]  /*0f20*/  VIADD R8, R10, 0xffffffff ;  /* 0xffffffff0a087836 */ /* 0x000fc60000000000 */
[----:B------:R-:W-:-:S04]  /*0f30*/  ISETP.GT.U32.AND P0, PT, R9, 0xfd, PT ;  /* 0x000000fd0900780c */ /* 0x000fc80003f04070 */
[----:B------:R-:W-:-:S13]  /*0f40*/  ISETP.GT.U32.OR P0, PT, R8, 0xfd, P0 ;  /* 0x000000fd0800780c */ /* 0x000fda0000704470 */
[----:B------:R-:W-:Y:S01]  /*0f50*/  @!P0 IMAD.MOV.U32 R7, RZ, RZ, RZ ;  /* 0x000000ffff078224 */ /* 0x000fe200078e00ff */
[----:B------:R-:W-:Y:S06]  /*0f60*/  @!P0 BRA `(.L_x_23) ;  /* 0x00000000005c8947 */ /* 0x000fec0003800000 */
[----:B------:R-:W-:Y:S02]  /*0f70*/  FSETP.GTU.FTZ.AND P0, PT, |R0|, +INF , PT ;  /* 0x7f8000000000780b */ /* 0x000fe40003f1c200 */
[----:B------:R-:W-:-:S04]  /*0f80*/  FSETP.GTU.FTZ.AND P1, PT, |R3|, +INF , PT ;  /* 0x7f8000000300780b */ /* 0x000fc80003f3c200 */
[----:B------:R-:W-:-:S13]  /*0f90*/  PLOP3.LUT P0, PT, P0, P1, PT, 0xf8, 0x8f ;  /* 0x00000000008f781c */ /* 0x000fda0000703f70 */
[----:B------:R-:W-:Y:S05]  /*0fa0*/  @P0 BRA `(.L_x_24) ;  /* 0x0000000400440947 */ /* 0x000fea0003800000 */
[----:B------:R-:W-:-:S13]  /*0fb0*/  LOP3.LUT P0, RZ, R5, 0x7fffffff, R0, 0xc8, !PT ;  /* 0x7fffffff05ff7812 */ /* 0x000fda000780c800 */
[----:B------:R-:W-:Y:S05]  /*0fc0*/  @!P0 BRA `(.L_x_25) ;  /* 0x0000000400348947 */ /* 0x000fea0003800000 */
[C---:B------:R-:W-:Y:S02]  /*0fd0*/  FSETP.NEU.FTZ.AND P3, PT, |R0|.reuse, +INF , PT ;  /* 0x7f8000000000780b */ /* 0x040fe40003f7d200 */
[----:B------:R-:W-:Y:S02]  /*0fe0*/  FSETP.NEU.FTZ.AND P1, PT, |R3|, +INF , PT ;  /* 0x7f8000000300780b */ /* 0x000fe40003f3d200 */
[----:B------:R-:W-:-:S11]  /*0ff0*/  FSETP.NEU.FTZ.AND P0, PT, |R0|, +INF , PT ;  /* 0x7f8000000000780b */ /* 0x000fd60003f1d200 */
[----:B------:R-:W-:Y:S05]  /*1000*/  @!P1 BRA !P3, `(.L_x_25) ;  /* 0x0000000400249947 */ /* 0x000fea0005800000 */
[----:B------:R-:W-:-:S04]  /*1010*/  LOP3.LUT P3, RZ, R0, 0x7fffffff, RZ, 0xc0, !PT ;  /* 0x7fffffff00ff7812 */ /* 0x000fc8000786c0ff */
[----:B------:R-:W-:-:S13]  /*1020*/  PLOP3.LUT P1, PT, P1, P3, PT, 0x2f, 0xf2 ;  /* 0x0000000000f2781c */ /* 0x000fda0000f26577 */
[----:B------:R-:W-:Y:S05]  /*1030*/  @P1 BRA `(.L_x_26) ;  /* 0x0000000400101947 */ /* 0x000fea0003800000 */
[----:B------:R-:W-:-:S04]  /*1040*/  LOP3.LUT P1, RZ, R5, 0x7fffffff, RZ, 0xc0, !PT ;  /* 0x7fffffff05ff7812 */ /* 0x000fc8000782c0ff */
[----:B------:R-:W-:-:S13]  /*1050*/  PLOP3.LUT P0, PT, P0, P1, PT, 0x2f, 0xf2 ;  /* 0x0000000000f2781c */ /* 0x000fda0000702577 */
[----:B------:R-:W-:Y:S05]  /*1060*/  @P0 BRA `(.L_x_27) ;  /* 0x0000000000f80947 */ /* 0x000fea0003800000 */
[----:B------:R-:W-:Y:S02]  /*1070*/  ISETP.GE.AND P0, PT, R8, RZ, PT ;  /* 0x000000ff0800720c */ /* 0x000fe40003f06270 */
[----:B------:R-:W-:-:S11]  /*1080*/  ISETP.GE.AND P1, PT, R9, RZ, PT ;  /* 0x000000ff0900720c */ /* 0x000fd60003f26270 */
[----:B------:R-:W-:Y:S02]  /*1090*/  @P0 IMAD.MOV.U32 R7, RZ, RZ, RZ ;  /* 0x000000ffff070224 */ /* 0x000fe400078e00ff */
[----:B------:R-:W-:Y:S01]  /*10a0*/  @!P0 FFMA R0, R0, 1.84467440737095516160e+19, RZ ;  /* 0x5f80000000008823 */ /* 0x000fe200000000ff */
[----:B------:R-:W-:Y:S02]  /*10b0*/  @!P0 IMAD.MOV.U32 R7, RZ, RZ, -0x40 ;  /* 0xffffffc0ff078424 */ /* 0x000fe400078e00ff */
[----:B------:R-:W-:-:S03]  /*10c0*/  @!P1 FFMA R5, R3, 1.84467440737095516160e+19, RZ ;  /* 0x5f80000003059823 */ /* 0x000fc600000000ff */
[----:B------:R-:W-:-:S07]  /*10d0*/  @!P1 IADD3 R7, PT, PT, R7, 0x40, RZ ;  /* 0x0000004007079810 */ /* 0x000fce0007ffe0ff */
.L_x_23:
[----:B------:R-:W-:-:S05]  /*10e0*/  LEA R8, R12, 0xc0800000, 0x17 ;  /* 0xc08000000c087811 */ /* 0x000fca00078eb8ff */
[----:B------:R-:W-:Y:S02]  /*10f0*/  IMAD.IADD R8, R5, 0x1, -R8 ;  /* 0x0000000105087824 */ /* 0x000fe400078e0a08 */
[----:B------:R-:W-:Y:S02]  /*1100*/  VIADD R5, R10, 0xffffff81 ;  /* 0xffffff810a057836 */ /* 0x000fe40000000000 */
[----:B------:R0:W1:Y:S01]  /*1110*/  MUFU.RCP R9, R8 ;  /* 0x0000000800097308 */ /* 0x0000620000001000 */
[----:B------:R-:W-:Y:S01]  /*1120*/  FADD.FTZ R11, -R8, -RZ ;  /* 0x800000ff080b7221 */ /* 0x000fe20000010100 */
[C---:B------:R-:W-:Y:S01]  /*1130*/  IMAD R0, R5.reuse, -0x800000, R0 ;  /* 0xff80000005007824 */ /* 0x040fe200078e0200 */
[----:B0-----:R-:W-:-:S04]  /*1140*/  IADD3 R8, PT, PT, R5, 0x7f, -R12 ;  /* 0x0000007f05087810 */ /* 0x001fc80007ffe80c */
[----:B------:R-:W-:Y:S01]  /*1150*/  IADD3 R8, PT, PT, R8, R7, RZ ;  /* 0x0000000708087210 */ /* 0x000fe20007ffe0ff */
[----:B-1----:R-:W-:-:S04]  /*1160*/  FFMA R10, R9, R11, 1 ;  /* 0x3f800000090a7423 */ /* 0x002fc8000000000b */
[----:B------:R-:W-:-:S04]  /*1170*/  FFMA R14, R9, R10, R9 ;  /* 0x0000000a090e7223 */ /* 0x000fc80000000009 */
[----:B------:R-:W-:-:S04]  /*1180*/  FFMA R9, R0, R14, RZ ;  /* 0x0000000e00097223 */ /* 0x000fc800000000ff */
[----:B------:R-:W-:-:S04]  /*1190*/  FFMA R10, R11, R9, R0 ;  /* 0x000000090b0a7223 */ /* 0x000fc80000000000 */
[----:B------:R-:W-:-:S04]  /*11a0*/  FFMA R9, R14, R10, R9 ;  /* 0x0000000a0e097223 */ /* 0x000fc80000000009 */
[----:B------:R-:W-:-:S04]  /*11b0*/  FFMA R10, R11, R9, R0 ;  /* 0x000000090b0a7223 */ /* 0x000fc80000000000 */
[----:B------:R-:W-:-:S05]  /*11c0*/  FFMA R0, R14, R10, R9 ;  /* 0x0000000a0e007223 */ /* 0x000fca0000000009 */
[----:B------:R-:W-:-:S04]  /*11d0*/  SHF.R.U32.HI R5, RZ, 0x17, R0 ;  /* 0x00000017ff057819 */ /* 0x000fc80000011600 */
[----:B------:R-:W-:-:S05]  /*11e0*/  LOP3.LUT R5, R5, 0xff, RZ, 0xc0, !PT ;  /* 0x000000ff05057812 */ /* 0x000fca00078ec0ff */
[----:B------:R-:W-:-:S04]  /*11f0*/  IMAD.IADD R11, R5, 0x1, R8 ;  /* 0x00000001050b7824 */ /* 0x000fc800078e0208 */
[----:B------:R-:W-:-:S05]  /*1200*/  VIADD R5, R11, 0xffffffff ;  /* 0xffffffff0b057836 */ /* 0x000fca0000000000 */
[----:B------:R-:W-:-:S13]  /*1210*/  ISETP.GE.U32.AND P0, PT, R5, 0xfe, PT ;  /* 0x000000fe0500780c */ /* 0x000fda0003f06070 */
[----:B------:R-:W-:Y:S05]  /*1220*/  @!P0 BRA `(.L_x_28) ;  /* 0x0000000000808947 */ /* 0x000fea0003800000 */
[----:B------:R-:W-:-:S13]  /*1230*/  ISETP.GT.AND P0, PT, R11, 0xfe, PT ;  /* 0x000000fe0b00780c */ /* 0x000fda0003f04270 */
[----:B------:R-:W-:Y:S05]  /*1240*/  @P0 BRA `(.L_x_29) ;  /* 0x00000000006c0947 */ /* 0x000fea0003800000 */
[----:B------:R-:W-:-:S13]  /*1250*/  ISETP.GE.AND P0, PT, R11, 0x1, PT ;  /* 0x000000010b00780c */ /* 0x000fda0003f06270 */
[----:B------:R-:W-:Y:S05]  /*1260*/  @P0 BRA `(.L_x_30) ;  /* 0x0000000000980947 */ /* 0x000fea0003800000 */
[----:B------:R-:W-:Y:S02]  /*1270*/  ISETP.GE.AND P0, PT, R11, -0x18, PT ;  /* 0xffffffe80b00780c */ /* 0x000fe40003f06270 */
[----:B------:R-:W-:-:S11]  /*1280*/  LOP3.LUT R0, R0, 0x80000000, RZ, 0xc0, !PT ;  /* 0x8000000000007812 */ /* 0x000fd600078ec0ff */
[----:B------:R-:W-:Y:S05]  /*1290*/  @!P0 BRA `(.L_x_30) ;  /* 0x00000000008c8947 */ /* 0x000fea0003800000 */
[CCC-:B------:R-:W-:Y:S01]  /*12a0*/  FFMA.RZ R5, R14.reuse, R10.reuse, R9.reuse ;  /* 0x0000000a0e057223 */ /* 0x1c0fe2000000c009 */
[CCC-:B------:R-:W-:Y:S01]  /*12b0*/  FFMA.RM R8, R14.reuse, R10.reuse, R9.reuse ;  /* 0x0000000a0e087223 */ /* 0x1c0fe20000004009 */
[C---:B------:R-:W-:Y:S02]  /*12c0*/  ISETP.NE.AND P3, PT, R11.reuse, RZ, PT ;  /* 0x000000ff0b00720c */ /* 0x040fe40003f65270 */
[----:B------:R-:W-:Y:S02]  /*12d0*/  ISETP.NE.AND P1, PT, R11, RZ, PT ;  /* 0x000000ff0b00720c */ /* 0x000fe40003f25270 */
[----:B------:R-:W-:Y:S01]  /*12e0*/  LOP3.LUT R7, R5, 0x7fffff, RZ, 0xc0, !PT ;  /* 0x007fffff05077812 */ /* 0x000fe200078ec0ff */
[----:B------:R-:W-:Y:S01]  /*12f0*/  FFMA.RP R5, R14, R10, R9 ;  /* 0x0000000a0e057223 */ /* 0x000fe20000008009 */
[----:B------:R-:W-:Y:S01]  /*1300*/  IADD3 R10, PT, PT, R11, 0x20, RZ ;  /* 0x000000200b0a7810 */ /* 0x000fe20007ffe0ff */
[----:B------:R-:W-:Y:S01]  /*1310*/  IMAD.MOV R9, RZ, RZ, -R11 ;  /* 0x000000ffff097224 */ /* 0x000fe200078e0a0b */
[----:B------:R-:W-:-:S02]  /*1320*/  LOP3.LUT R7, R7, 0x800000, RZ, 0xfc, !PT ;  /* 0x0080000007077812 */ /* 0x000fc400078efcff */
[----:B------:R-:W-:Y:S02]  /*1330*/  FSETP.NEU.FTZ.AND P0, PT, R5, R8, PT ;  /* 0x000000080500720b */ /* 0x000fe40003f1d000 */
[----:B------:R-:W-:Y:S02]  /*1340*/  SHF.L.U32 R10, R7, R10, RZ ;  /* 0x0000000a070a7219 */ /* 0x000fe400000006ff */
[----:B------:R-:W-:Y:S02]  /*1350*/  SEL R8, R9, RZ, P3 ;  /* 0x000000ff09087207 */ /* 0x000fe40001800000 */
[----:B------:R-:W-:Y:S02]  /*1360*/  ISETP.NE.AND P1, PT, R10, RZ, P1 ;  /* 0x000000ff0a00720c */ /* 0x000fe40000f25270 */
[----:B------:R-:W-:Y:S02]  /*1370*/  SHF.R.U32.HI R8, RZ, R8, R7 ;  /* 0x00000008ff087219 */ /* 0x000fe40000011607 */
[----:B------:R-:W-:-:S02]  /*1380*/  PLOP3.LUT P0, PT, P0, P1, PT, 0xf8, 0x8f ;  /* 0x00000000008f781c */ /* 0x000fc40000703f70 */
[----:B------:R-:W-:Y:S02]  /*1390*/  SHF.R.U32.HI R10, RZ, 0x1, R8 ;  /* 0x00000001ff0a7819 */ /* 0x000fe40000011608 */
[----:B------:R-:W-:-:S04]  /*13a0*/  SEL R5, RZ, 0x1, !P0 ;  /* 0x00000001ff057807 */ /* 0x000fc80004000000 */
[----:B------:R-:W-:-:S04]  /*13b0*/  LOP3.LUT R5, R5, 0x1, R10, 0xf8, !PT ;  /* 0x0000000105057812 */ /* 0x000fc800078ef80a */
[----:B------:R-:W-:-:S05]  /*13c0*/  LOP3.LUT R5, R5, R8, RZ, 0xc0, !PT ;  /* 0x0000000805057212 */ /* 0x000fca00078ec0ff */
[----:B------:R-:W-:-:S05]  /*13d0*/  IMAD.IADD R5, R10, 0x1, R5 ;  /* 0x000000010a057824 */ /* 0x000fca00078e0205 */
[----:B------:R-:W-:Y:S01]  /*13e0*/  LOP3.LUT R0, R5, R0, RZ, 0xfc, !PT ;  /* 0x0000000005007212 */ /* 0x000fe200078efcff */
[----:B------:R-:W-:Y:S06]  /*13f0*/  BRA `(.L_x_30) ;  /* 0x0000000000347947 */ /* 0x000fec0003800000 */
.L_x_29:
[----:B------:R-:W-:-:S04]  /*1400*/  LOP3.LUT R0, R0, 0x80000000, RZ, 0xc0, !PT ;  /* 0x8000000000007812 */ /* 0x000fc800078ec0ff */
[----:B------:R-:W-:Y:S01]  /*1410*/  LOP3.LUT R0, R0, 0x7f800000, RZ, 0xfc, !PT ;  /* 0x7f80000000007812 */ /* 0x000fe200078efcff */
[----:B------:R-:W-:Y:S06]  /*1420*/  BRA `(.L_x_30) ;  /* 0x0000000000287947 */ /* 0x000fec0003800000 */
.L_x_28:
[----:B------:R-:W-:Y:S01]  /*1430*/  LEA R0, R8, R0, 0x17 ;  /* 0x0000000008007211 */ /* 0x000fe200078eb8ff */
[----:B------:R-:W-:Y:S06]  /*1440*/  BRA `(.L_x_30) ;  /* 0x0000000000207947 */ /* 0x000fec0003800000 */
.L_x_27:
[----:B------:R-:W-:-:S04]  /*1450*/  LOP3.LUT R0, R5, 0x80000000, R0, 0x48, !PT ;  /* 0x8000000005007812 */ /* 0x000fc800078e4800 */
[----:B------:R-:W-:Y:S01]  /*1460*/  LOP3.LUT R0, R0, 0x7f800000, RZ, 0xfc, !PT ;  /* 0x7f80000000007812 */ /* 0x000fe200078efcff */
[----:B------:R-:W-:Y:S06]  /*1470*/  BRA `(.L_x_30) ;  /* 0x0000000000147947 */ /* 0x000fec0003800000 */
.L_x_26:
[----:B------:R-:W-:Y:S01]  /*1480*/  LOP3.LUT R0, R5, 0x80000000, R0, 0x48, !PT ;  /* 0x8000000005007812 */ /* 0x000fe200078e4800 */
[----:B------:R-:W-:Y:S06]  /*1490*/  BRA `(.L_x_30) ;  /* 0x00000000000c7947 */ /* 0x000fec0003800000 */
.L_x_25:
[----:B------:R-:W0:Y:S01]  /*14a0*/  MUFU.RSQ R0, -QNAN ;  /* 0xffc0000000007908 */ /* 0x000e220000001400 */
[----:B------:R-:W-:Y:S05]  /*14b0*/  BRA `(.L_x_30) ;  /* 0x0000000000047947 */ /* 0x000fea0003800000 */
.L_x_24:
[----:B------:R-:W-:-:S07]  /*14c0*/  FADD.FTZ R0, R0, R3 ;  /* 0x0000000300007221 */ /* 0x000fce0000010000 */
.L_x_30:
[----:B------:R-:W-:-:S04]  /*14d0*/  IMAD.MOV.U32 R7, RZ, RZ, 0x0 ;  /* 0x00000000ff077424 */ /* 0x000fc800078e00ff */
[----:B0-----:R-:W-:Y:S05]  /*14e0*/  RET.REL.NODEC R6 `(_Z16batch_normalisedPKfPfiiii) ;  /* 0xffffffe806c47950 */ /* 0x001fea0003c3ffff */
.L_x_31:
[----:B------:R-:W-:-:S00]  /*14f0*/  BRA `(.L_x_31) ;  /* 0xfffffffc00fc7947 */ /* 0x000fc0000383ffff */
[----:B------:R-:W-:-:S00]  /*1500*/  NOP ;  /* 0x0000000000007918 */ /* 0x000fc00000000000 */
[----:B------:R-:W-:-:S00]  /*1510*/  NOP ;  /* 0x0000000000007918 */ /* 0x000fc00000000000 */
[----:B------:R-:W-:-:S00]  /*1520*/  NOP ;  /* 0x0000000000007918 */ /* 0x000fc00000000000 */
[----:B------:R-:W-:-:S00]  /*1530*/  NOP ;  /* 0x0000000000007918 */ /* 0x000fc00000000000 */
[----:B------:R-:W-:-:S00]  /*1540*/  NOP ;  /* 0x0000000000007918 */ /* 0x000fc00000000000 */
[----:B------:R-:W-:-:S00]  /*1550*/  NOP ;  /* 0x0000000000007918 */ /* 0x000fc00000000000 */
[----:B------:R-:W-:-:S00]  /*1560*/  NOP ;  /* 0x0000000000007918 */ /* 0x000fc00000000000 */
[----:B------:R-:W-:-:S00]  /*1570*/  NOP ;  /* 0x0000000000007918 */ /* 0x000fc00000000000 */
.L_x_34:


//--------------------- .nv.shared._Z16batch_normalisedPKfPfiiii --------------------------
	.section	.nv.shared._Z16batch_normalisedPKfPfiiii,"aw",@nobits
	.sectionflags	@""
	.align	16
	.zero		1024


//--------------------- .nv.shared.reserved.0     --------------------------
	.section	.nv.shared.reserved.0,"aw",@nobits
	.weak		__nv_reservedSMEM_offset_0_alias
	.size		__nv_reservedSMEM_offset_0_alias, 0, 64
	.other		__nv_reservedSMEM_offset_0_alias,@"STO_CUDA_RESERVED_SHARED STV_DEFAULT"
__nv_reservedSMEM_offset_0_alias:
	.zero		0
	.zero		64


//--------------------- .nv.constant0._Z16batch_normalisedPKfPfiiii --------------------------
	.section	.nv.constant0._Z16batch_normalisedPKfPfiiii,"a",@progbits
	.sectionflags	@""
	.align	4
.nv.constant0._Z16batch_normalisedPKfPfiiii:
	.zero		928


//--------------------- SYMBOLS --------------------------

	.type		.nv.reservedSmem.offset0,@object
	.size		.nv.reservedSmem.offset0,0x4
	.type		.nv.reservedSmem.cap,@object
	.size		.nv.reservedSmem.cap,0x4
